	.headerflags	@"EF_CUDA_TEXMODE_UNIFIED EF_CUDA_64BIT_ADDRESS EF_CUDA_ACCELERATORS EF_CUDA_SM90 EF_CUDA_VIRTUAL_SM(EF_CUDA_SM90)"
	.elftype	@"ET_EXEC"


//--------------------- .nv.info                  --------------------------
	.section	.nv.info,"",@"SHT_CUDA_INFO"
	.align	4


	//----- nvinfo : EIATTR_REGCOUNT
	.align		4
        /*0000*/ 	.byte	0x04, 0x2f
        /*0002*/ 	.short	(.L_3 - .L_2)
	.align		4
.L_2:
        /*0004*/ 	.word	index@(triton_poi_fused__native_batch_norm_legit_no_training_add_convolution_79)
        /*0008*/ 	.word	0x00000020


	//----- nvinfo : EIATTR_MIN_STACK_SIZE
	.align		4
.L_3:
        /*000c*/ 	.byte	0x04, 0x12
        /*000e*/ 	.short	(.L_5 - .L_4)
	.align		4
.L_4:
        /*0010*/ 	.word	index@(triton_poi_fused__native_batch_norm_legit_no_training_add_convolution_79)
        /*0014*/ 	.word	0x00000000


	//----- nvinfo : EIATTR_FRAME_SIZE
	.align		4
.L_5:
        /*0018*/ 	.byte	0x04, 0x11
        /*001a*/ 	.short	(.L_7 - .L_6)
	.align		4
.L_6:
        /*001c*/ 	.word	index@(triton_poi_fused__native_batch_norm_legit_no_training_add_convolution_79)
        /*0020*/ 	.word	0x00000000


	//----- nvinfo : EIATTR_MIN_STACK_SIZE
	.align		4
.L_7:
        /*0024*/ 	.byte	0x04, 0x12
        /*0026*/ 	.short	(.L_9 - .L_8)
	.align		4
.L_8:
        /*0028*/ 	.word	index@(triton_poi_fused__native_batch_norm_legit_no_training_add_convolution_79)
        /*002c*/ 	.word	0x00000000
.L_9:


//--------------------- .nv.info.triton_poi_fused__native_batch_norm_legit_no_training_add_convolution_79 --------------------------
	.section	.nv.info.triton_poi_fused__native_batch_norm_legit_no_training_add_convolution_79,"",@"SHT_CUDA_INFO"
	.sectionflags	@""
	.align	4


	//----- nvinfo : EIATTR_CUDA_API_VERSION
	.align		4
        /*0000*/ 	.byte	0x04, 0x37
        /*0002*/ 	.short	(.L_11 - .L_10)
.L_10:
        /*0004*/ 	.word	0x0000007c


	//----- nvinfo : EIATTR_KPARAM_INFO
	.align		4
.L_11:
        /*0008*/ 	.byte	0x04, 0x17
        /*000a*/ 	.short	(.L_13 - .L_12)
.L_12:
        /*000c*/ 	.word	0x00000000
        /*0010*/ 	.short	0x000d
        /*0012*/ 	.short	0x0068
        /*0014*/ 	.byte	0x00, 0xf0, 0x11, 0x00


	//----- nvinfo : EIATTR_KPARAM_INFO
	.align		4
.L_13:
        /*0018*/ 	.byte	0x04, 0x17
        /*001a*/ 	.short	(.L_15 - .L_14)
.L_14:
        /*001c*/ 	.word	0x00000000
        /*0020*/ 	.short	0x000c
        /*0022*/ 	.short	0x0060
        /*0024*/ 	.byte	0x00, 0xf4, 0x21, 0x00


	//----- nvinfo : EIATTR_KPARAM_INFO
	.align		4
.L_15:
        /*0028*/ 	.byte	0x04, 0x17
        /*002a*/ 	.short	(.L_17 - .L_16)
.L_16:
        /*002c*/ 	.word	0x00000000
        /*0030*/ 	.short	0x000b
        /*0032*/ 	.short	0x0058
        /*0034*/ 	.byte	0x00, 0xf4, 0x21, 0x00


	//----- nvinfo : EIATTR_KPARAM_INFO
	.align		4
.L_17:
        /*0038*/ 	.byte	0x04, 0x17
        /*003a*/ 	.short	(.L_19 - .L_18)
.L_18:
        /*003c*/ 	.word	0x00000000
        /*0040*/ 	.short	0x000a
        /*0042*/ 	.short	0x0050
        /*0044*/ 	.byte	0x00, 0xf4, 0x21, 0x00


	//----- nvinfo : EIATTR_KPARAM_INFO
	.align		4
.L_19:
        /*0048*/ 	.byte	0x04, 0x17
        /*004a*/ 	.short	(.L_21 - .L_20)
.L_20:
        /*004c*/ 	.word	0x00000000
        /*0050*/ 	.short	0x0009
        /*0052*/ 	.short	0x0048
        /*0054*/ 	.byte	0x00, 0xf4, 0x21, 0x00


	//----- nvinfo : EIATTR_KPARAM_INFO
	.align		4
.L_21:
        /*0058*/ 	.byte	0x04, 0x17
        /*005a*/ 	.short	(.L_23 - .L_22)
.L_22:
        /*005c*/ 	.word	0x00000000
        /*0060*/ 	.short	0x0008
        /*0062*/ 	.short	0x0040
        /*0064*/ 	.byte	0x00, 0xf4, 0x21, 0x00


	//----- nvinfo : EIATTR_KPARAM_INFO
	.align		4
.L_23:
        /*0068*/ 	.byte	0x04, 0x17
        /*006a*/ 	.short	(.L_25 - .L_24)
.L_24:
        /*006c*/ 	.word	0x00000000
        /*0070*/ 	.short	0x0007
        /*0072*/ 	.short	0x0038
        /*0074*/ 	.byte	0x00, 0xf4, 0x21, 0x00


	//----- nvinfo : EIATTR_KPARAM_INFO
	.align		4
.L_25:
        /*0078*/ 	.byte	0x04, 0x17
        /*007a*/ 	.short	(.L_27 - .L_26)
.L_26:
        /*007c*/ 	.word	0x00000000
        /*0080*/ 	.short	0x0006
        /*0082*/ 	.short	0x0030
        /*0084*/ 	.byte	0x00, 0xf4, 0x21, 0x00


	//----- nvinfo : EIATTR_KPARAM_INFO
	.align		4
.L_27:
        /*0088*/ 	.byte	0x04, 0x17
        /*008a*/ 	.short	(.L_29 - .L_28)
.L_28:
        /*008c*/ 	.word	0x00000000
        /*0090*/ 	.short	0x0005
        /*0092*/ 	.short	0x0028
        /*0094*/ 	.byte	0x00, 0xf4, 0x21, 0x00


	//----- nvinfo : EIATTR_KPARAM_INFO
	.align		4
.L_29:
        /*0098*/ 	.byte	0x04, 0x17
        /*009a*/ 	.short	(.L_31 - .L_30)
.L_30:
        /*009c*/ 	.word	0x00000000
        /*00a0*/ 	.short	0x0004
        /*00a2*/ 	.short	0x0020
        /*00a4*/ 	.byte	0x00, 0xf4, 0x21, 0x00


	//----- nvinfo : EIATTR_KPARAM_INFO
	.align		4
.L_31:
        /*00a8*/ 	.byte	0x04, 0x17
        /*00aa*/ 	.short	(.L_33 - .L_32)
.L_32:
        /*00ac*/ 	.word	0x00000000
        /*00b0*/ 	.short	0x0003
        /*00b2*/ 	.short	0x0018
        /*00b4*/ 	.byte	0x00, 0xf4, 0x21, 0x00


	//----- nvinfo : EIATTR_KPARAM_INFO
	.align		4
.L_33:
        /*00b8*/ 	.byte	0x04, 0x17
        /*00ba*/ 	.short	(.L_35 - .L_34)
.L_34:
        /*00bc*/ 	.word	0x00000000
        /*00c0*/ 	.short	0x0002
        /*00c2*/ 	.short	0x0010
        /*00c4*/ 	.byte	0x00, 0xf4, 0x21, 0x00


	//----- nvinfo : EIATTR_KPARAM_INFO
	.align		4
.L_35:
        /*00c8*/ 	.byte	0x04, 0x17
        /*00ca*/ 	.short	(.L_37 - .L_36)
.L_36:
        /*00cc*/ 	.word	0x00000000
        /*00d0*/ 	.short	0x0001
        /*00d2*/ 	.short	0x0008
        /*00d4*/ 	.byte	0x00, 0xf4, 0x21, 0x00


	//----- nvinfo : EIATTR_KPARAM_INFO
	.align		4
.L_37:
        /*00d8*/ 	.byte	0x04, 0x17
        /*00da*/ 	.short	(.L_39 - .L_38)
.L_38:
        /*00dc*/ 	.word	0x00000000
        /*00e0*/ 	.short	0x0000
        /*00e2*/ 	.short	0x0000
        /*00e4*/ 	.byte	0x00, 0xf4, 0x21, 0x00


	//----- nvinfo : EIATTR_SPARSE_MMA_MASK
	.align		4
.L_39:
        /*00e8*/ 	.byte	0x03, 0x50
        /*00ea*/ 	.short	0x0000


	//----- nvinfo : EIATTR_MAXREG_COUNT
	.align		4
        /*00ec*/ 	.byte	0x03, 0x1b
        /*00ee*/ 	.short	0x00ff


	//----- nvinfo : EIATTR_EXIT_INSTR_OFFSETS
	.align		4
        /*00f0*/ 	.byte	0x04, 0x1c
        /*00f2*/ 	.short	(.L_41 - .L_40)


	//   ....[0]....
.L_40:
        /*00f4*/ 	.word	0x00000970


	//   ....[1]....
        /*00f8*/ 	.word	0x00000990


	//----- nvinfo : EIATTR_REQNTID
	.align		4
.L_41:
        /*00fc*/ 	.byte	0x04, 0x10
        /*00fe*/ 	.short	(.L_43 - .L_42)
.L_42:
        /*0100*/ 	.word	0x00000080
        /*0104*/ 	.word	0x00000001
        /*0108*/ 	.word	0x00000001


	//----- nvinfo : EIATTR_CBANK_PARAM_SIZE
	.align		4
.L_43:
        /*010c*/ 	.byte	0x03, 0x19
        /*010e*/ 	.short	0x006c


	//----- nvinfo : EIATTR_PARAM_CBANK
	.align		4
        /*0110*/ 	.byte	0x04, 0x0a
        /*0112*/ 	.short	(.L_45 - .L_44)
	.align		4
.L_44:
        /*0114*/ 	.word	index@(.nv.constant0.triton_poi_fused__native_batch_norm_legit_no_training_add_convolution_79)
        /*0118*/ 	.short	0x0210
        /*011a*/ 	.short	0x006c


	//----- nvinfo : EIATTR_SW_WAR
	.align		4
.L_45:
        /*011c*/ 	.byte	0x04, 0x36
        /*011e*/ 	.short	(.L_47 - .L_46)
.L_46:
        /*0120*/ 	.word	0x00000008
.L_47:


//--------------------- .nv.callgraph             --------------------------
	.section	.nv.callgraph,"",@"SHT_CUDA_CALLGRAPH"
	.align	4
	.sectionentsize	8
	.align		4
        /*0000*/ 	.word	0x00000000
	.align		4
        /*0004*/ 	.word	0xffffffff
	.align		4
        /*0008*/ 	.word	0x00000000
	.align		4
        /*000c*/ 	.word	0xfffffffe
	.align		4
        /*0010*/ 	.word	0x00000000
	.align		4
        /*0014*/ 	.word	0xfffffffd
	.align		4
        /*0018*/ 	.word	0x00000000
	.align		4
        /*001c*/ 	.word	0xfffffffc


//--------------------- .nv.constant4             --------------------------
	.section	.nv.constant4,"a",@progbits
	.align	8
	.align		8
.nv.constant4:
        /*0000*/ 	.dword	_$_str
	.align		8
        /*0008*/ 	.dword	_$_str_$_2


//--------------------- .text.triton_poi_fused__native_batch_norm_legit_no_training_add_convolution_79 --------------------------
	.section	.text.triton_poi_fused__native_batch_norm_legit_no_training_add_convolution_79,"ax",@progbits
	.align	128
        .global         triton_poi_fused__native_batch_norm_legit_no_training_add_convolution_79
        .type           triton_poi_fused__native_batch_norm_legit_no_training_add_convolution_79,@function
        .size           triton_poi_fused__native_batch_norm_legit_no_training_add_convolution_79,(.L_x_1 - triton_poi_fused__native_batch_norm_legit_no_training_add_convolution_79)
        .other          triton_poi_fused__native_batch_norm_legit_no_training_add_convolution_79,@"STO_CUDA_ENTRY STV_DEFAULT"
triton_poi_fused__native_batch_norm_legit_no_training_add_convolution_79:
.text.triton_poi_fused__native_batch_norm_legit_no_training_add_convolution_79:
[----:B------:R-:W0:Y:S01]  /*0000*/  LDC R1, c[0x0][0x28] ;  /* 0x00000a00ff017b82 */ /* 0x000e220000000800 */
[----:B------:R-:W1:Y:S07]  /*0010*/  S2R R0, SR_TID.X ;  /* 0x0000000000007919 */ /* 0x000e6e0000002100 */
[----:B------:R-:W2:Y:S01]  /*0020*/  LDC.64 R4, c[0x0][0x238] ;  /* 0x00008e00ff047b82 */ /* 0x000ea20000000a00 */
[----:B------:R-:W-:Y:S01]  /*0030*/  CS2R R18, SRZ ;  /* 0x0000000000127805 */ /* 0x000fe2000001ff00 */
[----:B------:R-:W3:Y:S01]  /*0040*/  S2R R3, SR_CTAID.X ;  /* 0x0000000000037919 */ /* 0x000ee20000002500 */
[----:B------:R-:W-:Y:S01]  /*0050*/  CS2R R14, SRZ ;  /* 0x00000000000e7805 */ /* 0x000fe2000001ff00 */
[----:B------:R-:W-:-:S04]  /*0060*/  ULDC.64 UR4, c[0x0][0x208] ;  /* 0x0000820000047ab9 */ /* 0x000fc80000000a00 */
[----:B------:R-:W4:Y:S01]  /*0070*/  LDC.64 R8, c[0x0][0x258] ;  /* 0x00009600ff087b82 */ /* 0x000f220000000a00 */
[----:B------:R-:W-:Y:S01]  /*0080*/  HFMA2.MMA R10, -RZ, RZ, 0, 0 ;  /* 0x00000000ff0a7435 */ /* 0x000fe200000001ff */
[----:B------:R-:W-:-:S06]  /*0090*/  CS2R R24, SRZ ;  /* 0x0000000000187805 */ /* 0x000fcc000001ff00 */
[----:B------:R-:W5:Y:S08]  /*00a0*/  LDC.64 R28, c[0x0][0x230] ;  /* 0x00008c00ff1c7b82 */ /* 0x000f700000000a00 */
[----:B------:R-:W4:Y:S01]  /*00b0*/  LDC.64 R16, c[0x0][0x240] ;  /* 0x00009000ff107b82 */ /* 0x000f220000000a00 */
[----:B-1----:R-:W-:-:S04]  /*00c0*/  SHF.L.U32 R0, R0, 0x1, RZ ;  /* 0x0000000100007819 */ /* 0x002fc800000006ff */
[----:B------:R-:W-:-:S04]  /*00d0*/  LOP3.LUT R0, R0, 0xfe, RZ, 0xc0, !PT ;  /* 0x000000fe00007812 */ /* 0x000fc800078ec0ff */
[----:B---3--:R-:W-:-:S04]  /*00e0*/  LEA R2, R3, R0, 0x8 ;  /* 0x0000000003027211 */ /* 0x008fc800078e40ff */
[----:B------:R-:W-:Y:S01]  /*00f0*/  IADD3 R3, R2, 0x1, RZ ;  /* 0x0000000102037810 */ /* 0x000fe20007ffe0ff */
[C---:B------:R-:W-:Y:S01]  /*0100*/  IMAD.HI R0, R2.reuse, 0x27932b49, RZ ;  /* 0x27932b4902007827 */ /* 0x040fe200078e02ff */
[----:B------:R-:W-:-:S04]  /*0110*/  ISETP.GE.AND P0, PT, R2, 0x33c0, PT ;  /* 0x000033c00200780c */ /* 0x000fc80003f06270 */
[----:B------:R-:W-:-:S04]  /*0120*/  SHF.R.U32.HI R7, RZ, 0x1f, R0 ;  /* 0x0000001fff077819 */ /* 0x000fc80000011600 */
[----:B------:R-:W-:Y:S01]  /*0130*/  LEA.HI.SX32 R7, R0, R7, 0x1b ;  /* 0x0000000700077211 */ /* 0x000fe200078fdaff */
[----:B------:R-:W-:-:S04]  /*0140*/  IMAD.HI R0, R3, 0x27932b49, RZ ;  /* 0x27932b4903007827 */ /* 0x000fc800078e02ff */
[----:B------:R-:W-:Y:S01]  /*0150*/  IMAD R11, R7, -0xcf, R2 ;  /* 0xffffff31070b7824 */ /* 0x000fe200078e0202 */
[----:B------:R-:W-:-:S03]  /*0160*/  SHF.R.U32.HI R13, RZ, 0x1f, R0 ;  /* 0x0000001fff0d7819 */ /* 0x000fc60000011600 */
[----:B--2---:R-:W-:Y:S01]  /*0170*/  IMAD.WIDE R6, R11, 0x4, R4 ;  /* 0x000000040b067825 */ /* 0x004fe200078e0204 */
[----:B------:R-:W-:Y:S02]  /*0180*/  LEA.HI.SX32 R0, R0, R13, 0x1b ;  /* 0x0000000d00007211 */ /* 0x000fe400078fdaff */
[----:B------:R-:W1:Y:S02]  /*0190*/  LDC.64 R12, c[0x0][0x228] ;  /* 0x00008a00ff0c7b82 */ /* 0x000e640000000a00 */
[----:B------:R2:W3:Y:S01]  /*01a0*/  @!P0 LDG.E.EL R18, desc[UR4][R6.64] ;  /* 0x0000000406128981 */ /* 0x0004e2000c2e1900 */
[----:B------:R-:W-:-:S04]  /*01b0*/  IMAD R3, R0, -0xcf, R3 ;  /* 0xffffff3100037824 */ /* 0x000fc800078e0203 */
[----:B------:R-:W-:Y:S02]  /*01c0*/  IMAD.WIDE R20, R3, 0x4, R4 ;  /* 0x0000000403147825 */ /* 0x000fe400078e0204 */
[----:B------:R-:W2:Y:S03]  /*01d0*/  LDC.64 R4, c[0x0][0x220] ;  /* 0x00008800ff047b82 */ /* 0x000ea60000000a00 */
[----:B------:R-:W3:Y:S01]  /*01e0*/  @!P0 LDG.E.EL R15, desc[UR4][R20.64] ;  /* 0x00000004140f8981 */ /* 0x000ee2000c2e1900 */
[----:B----4-:R-:W-:-:S05]  /*01f0*/  IMAD.WIDE R22, R11, 0x4, R8 ;  /* 0x000000040b167825 */ /* 0x010fca00078e0208 */
[----:B------:R4:W3:Y:S01]  /*0200*/  @!P0 LDG.E.EL R10, desc[UR4][R22.64] ;  /* 0x00000004160a8981 */ /* 0x0008e2000c2e1900 */
[----:B------:R-:W-:Y:S01]  /*0210*/  CS2R R26, SRZ ;  /* 0x00000000001a7805 */ /* 0x000fe2000001ff00 */
[----:B------:R-:W-:-:S04]  /*0220*/  IMAD.WIDE R8, R3, 0x4, R8 ;  /* 0x0000000403087825 */ /* 0x000fc800078e0208 */
[--C-:B--2---:R-:W-:Y:S01]  /*0230*/  IMAD.WIDE R6, R11, 0x4, R4.reuse ;  /* 0x000000040b067825 */ /* 0x104fe200078e0204 */
[----:B----4-:R-:W2:Y:S01]  /*0240*/  LDC.64 R22, c[0x0][0x248] ;  /* 0x00009200ff167b82 */ /* 0x010ea20000000a00 */
[----:B------:R-:W4:Y:S02]  /*0250*/  @!P0 LDG.E.EL R26, desc[UR4][R8.64] ;  /* 0x00000004081a8981 */ /* 0x000f24000c2e1900 */
[----:B------:R-:W-:Y:S02]  /*0260*/  IMAD.WIDE R4, R3, 0x4, R4 ;  /* 0x0000000403047825 */ /* 0x000fe400078e0204 */
[----:B------:R-:W4:Y:S04]  /*0270*/  @!P0 LDG.E.EL R25, desc[UR4][R6.64] ;  /* 0x0000000406198981 */ /* 0x000f28000c2e1900 */
[----:B------:R1:W4:Y:S02]  /*0280*/  @!P0 LDG.E.EL R24, desc[UR4][R4.64] ;  /* 0x0000000404188981 */ /* 0x000324000c2e1900 */
[----:B-1----:R-:W-:-:S04]  /*0290*/  IMAD.WIDE R4, R11, 0x4, R12 ;  /* 0x000000040b047825 */ /* 0x002fc800078e020c */
[----:B------:R-:W-:Y:S01]  /*02a0*/  IMAD.WIDE R12, R3, 0x4, R12 ;  /* 0x00000004030c7825 */ /* 0x000fe200078e020c */
[----:B0-----:R-:W-:Y:S01]  /*02b0*/  CS2R R6, SRZ ;  /* 0x0000000000067805 */ /* 0x001fe2000001ff00 */
[----:B------:R-:W4:Y:S04]  /*02c0*/  @!P0 LDG.E.EL R27, desc[UR4][R4.64] ;  /* 0x00000004041b8981 */ /* 0x000f28000c2e1900 */
[----:B------:R0:W4:Y:S01]  /*02d0*/  @!P0 LDG.E.EL R14, desc[UR4][R12.64] ;  /* 0x000000040c0e8981 */ /* 0x000122000c2e1900 */
[----:B-----5:R-:W-:-:S05]  /*02e0*/  IMAD.WIDE R20, R11, 0x4, R28 ;  /* 0x000000040b147825 */ /* 0x020fca00078e021c */
[----:B------:R1:W5:Y:S01]  /*02f0*/  @!P0 LDG.E.EL R7, desc[UR4][R20.64] ;  /* 0x0000000414078981 */ /* 0x000362000c2e1900 */
[----:B0-----:R-:W0:Y:S01]  /*0300*/  LDC.64 R12, c[0x0][0x250] ;  /* 0x00009400ff0c7b82 */ /* 0x001e220000000a00 */
[----:B------:R-:W-:Y:S02]  /*0310*/  CS2R R4, SRZ ;  /* 0x0000000000047805 */ /* 0x000fe4000001ff00 */
[----:B------:R-:W-:Y:S01]  /*0320*/  CS2R R8, SRZ ;  /* 0x0000000000087805 */ /* 0x000fe2000001ff00 */
[----:B-1----:R-:W-:-:S04]  /*0330*/  IMAD.WIDE R20, R11, 0x4, R16 ;  /* 0x000000040b147825 */ /* 0x002fc800078e0210 */
[C---:B------:R-:W-:Y:S01]  /*0340*/  IMAD.WIDE R16, R3.reuse, 0x4, R16 ;  /* 0x0000000403107825 */ /* 0x040fe200078e0210 */
[----:B------:R2:W4:Y:S03]  /*0350*/  @!P0 LDG.E.EL R4, desc[UR4][R20.64] ;  /* 0x0000000414048981 */ /* 0x000526000c2e1900 */
[----:B------:R-:W-:Y:S01]  /*0360*/  IMAD.WIDE R28, R3, 0x4, R28 ;  /* 0x00000004031c7825 */ /* 0x000fe200078e021c */
[----:B------:R1:W4:Y:S04]  /*0370*/  @!P0 LDG.E.EL R5, desc[UR4][R16.64] ;  /* 0x0000000410058981 */ /* 0x000328000c2e1900 */
[----:B------:R0:W4:Y:S01]  /*0380*/  @!P0 LDG.E.EL R8, desc[UR4][R28.64] ;  /* 0x000000041c088981 */ /* 0x000122000c2e1900 */
[C---:B--2---:R-:W-:Y:S01]  /*0390*/  IMAD.WIDE R20, R11.reuse, 0x4, R22 ;  /* 0x000000040b147825 */ /* 0x044fe200078e0216 */
[----:B-1----:R-:W1:Y:S04]  /*03a0*/  LDC.64 R16, c[0x0][0x260] ;  /* 0x00009800ff107b82 */ /* 0x002e680000000a00 */
[----:B------:R-:W2:Y:S01]  /*03b0*/  @!P0 LDG.E.EL R9, desc[UR4][R20.64] ;  /* 0x0000000414098981 */ /* 0x000ea2000c2e1900 */
[----:B0-----:R-:W-:-:S04]  /*03c0*/  IMAD.WIDE R28, R11, 0x4, R12 ;  /* 0x000000040b1c7825 */ /* 0x001fc800078e020c */
[C---:B------:R-:W-:Y:S01]  /*03d0*/  IMAD.WIDE R12, R3.reuse, 0x4, R12 ;  /* 0x00000004030c7825 */ /* 0x040fe200078e020c */
[----:B------:R-:W2:Y:S04]  /*03e0*/  @!P0 LDG.E.EL R19, desc[UR4][R28.64] ;  /* 0x000000041c138981 */ /* 0x000ea8000c2e1900 */
[----:B------:R0:W2:Y:S01]  /*03f0*/  @!P0 LDG.E.EL R6, desc[UR4][R12.64] ;  /* 0x000000040c068981 */ /* 0x0000a2000c2e1900 */
[----:B------:R-:W-:Y:S01]  /*0400*/  MOV R0, RZ ;  /* 0x000000ff00007202 */ /* 0x000fe20000000f00 */
[----:B------:R-:W-:-:S05]  /*0410*/  IMAD.WIDE R22, R3, 0x4, R22 ;  /* 0x0000000403167825 */ /* 0x000fca00078e0216 */
[----:B------:R1:W2:Y:S01]  /*0420*/  @!P0 LDG.E.EL R0, desc[UR4][R22.64] ;  /* 0x0000000416008981 */ /* 0x0002a2000c2e1900 */
[----:B0-----:R-:W0:Y:S01]  /*0430*/  LDC.64 R12, c[0x0][0x268] ;  /* 0x00009a00ff0c7b82 */ /* 0x001e220000000a00 */
[----:B-1----:R-:W-:Y:S01]  /*0440*/  IMAD.WIDE R22, R11, 0x4, R16 ;  /* 0x000000040b167825 */ /* 0x002fe200078e0210 */
[----:B------:R-:W-:-:S03]  /*0450*/  MOV R20, RZ ;  /* 0x000000ff00147202 */ /* 0x000fc60000000f00 */
[----:B------:R-:W-:-:S05]  /*0460*/  IMAD.WIDE R16, R3, 0x4, R16 ;  /* 0x0000000403107825 */ /* 0x000fca00078e0210 */
[----:B------:R-:W2:Y:S01]  /*0470*/  @!P0 LDG.E.EL R20, desc[UR4][R16.64] ;  /* 0x0000000410148981 */ /* 0x000ea2000c2e1900 */
[----:B---3--:R-:W-:Y:S01]  /*0480*/  FADD R21, R18, 9.9999997473787516356e-06 ;  /* 0x3727c5ac12157421 */ /* 0x008fe20000000000 */
[----:B------:R-:W-:-:S05]  /*0490*/  FADD R15, R15, 9.9999997473787516356e-06 ;  /* 0x3727c5ac0f0f7421 */ /* 0x000fca0000000000 */
[----:B------:R-:W1:Y:S08]  /*04a0*/  MUFU.SQRT R21, R21 ;  /* 0x0000001500157308 */ /* 0x000e700000002000 */
[----:B------:R-:W3:Y:S01]  /*04b0*/  MUFU.SQRT R29, R15 ;  /* 0x0000000f001d7308 */ /* 0x000ee20000002000 */
[----:B------:R-:W-:Y:S01]  /*04c0*/  HFMA2.MMA R18, -RZ, RZ, 0, 0 ;  /* 0x00000000ff127435 */ /* 0x000fe200000001ff */
[----:B-1----:R-:W-:-:S02]  /*04d0*/  FSETP.GT.AND P1, PT, R21, 8.50705917302346158658e+37, PT ;  /* 0x7e8000001500780b */ /* 0x002fc40003f24000 */
[----:B------:R-:W-:-:S07]  /*04e0*/  FSETP.GEU.AND P4, PT, R21, 1.175494350822287508e-38, PT ;  /* 0x008000001500780b */ /* 0x000fce0003f8e000 */
[----:B------:R1:W2:Y:S01]  /*04f0*/  @!P0 LDG.E.EL R18, desc[UR4][R22.64] ;  /* 0x0000000416128981 */ /* 0x0002a2000c2e1900 */
[C---:B---3--:R-:W-:Y:S02]  /*0500*/  FSETP.GT.AND P2, PT, R29.reuse, 8.50705917302346158658e+37, PT ;  /* 0x7e8000001d00780b */ /* 0x048fe40003f44000 */
[----:B------:R-:W-:Y:S01]  /*0510*/  FSETP.GEU.AND P5, PT, R29, 1.175494350822287508e-38, PT ;  /* 0x008000001d00780b */ /* 0x000fe20003fae000 */
[----:B-1----:R-:W-:Y:S01]  /*0520*/  HFMA2.MMA R23, -RZ, RZ, 0, 0 ;  /* 0x00000000ff177435 */ /* 0x002fe200000001ff */
[----:B------:R-:W-:Y:S01]  /*0530*/  FADD R28, R10, 9.9999997473787516356e-06 ;  /* 0x3727c5ac0a1c7421 */ /* 0x000fe20000000000 */
[----:B0-----:R-:W-:-:S04]  /*0540*/  IMAD.WIDE R10, R11, 0x4, R12 ;  /* 0x000000040b0a7825 */ /* 0x001fc800078e020c */
[----:B------:R-:W-:-:S04]  /*0550*/  @P1 FMUL R21, R21, 0.25 ;  /* 0x3e80000015151820 */ /* 0x000fc80000400000 */
[----:B------:R-:W-:Y:S01]  /*0560*/  @P2 FMUL R29, R29, 0.25 ;  /* 0x3e8000001d1d2820 */ /* 0x000fe20000400000 */
[----:B------:R0:W3:Y:S03]  /*0570*/  @!P0 LDG.E.EL R23, desc[UR4][R10.64] ;  /* 0x000000040a178981 */ /* 0x0000e6000c2e1900 */
[----:B------:R-:W-:Y:S01]  /*0580*/  @!P5 FMUL R29, R29, 16777216 ;  /* 0x4b8000001d1dd820 */ /* 0x000fe20000400000 */
[----:B------:R-:W-:Y:S01]  /*0590*/  @!P4 FMUL R21, R21, 16777216 ;  /* 0x4b8000001515c820 */ /* 0x000fe20000400000 */
[----:B0-----:R-:W0:Y:S03]  /*05a0*/  LDC.64 R10, c[0x0][0x218] ;  /* 0x00008600ff0a7b82 */ /* 0x001e260000000a00 */
[----:B------:R-:W1:Y:S01]  /*05b0*/  MUFU.RCP R22, R21 ;  /* 0x0000001500167308 */ /* 0x000e620000001000 */
[----:B------:R-:W-:-:S07]  /*05c0*/  MOV R15, 0x3e800000 ;  /* 0x3e800000000f7802 */ /* 0x000fce0000000f00 */
[----:B------:R-:W1:Y:S01]  /*05d0*/  MUFU.RCP R29, R29 ;  /* 0x0000001d001d7308 */ /* 0x000e620000001000 */
[C---:B------:R-:W-:Y:S02]  /*05e0*/  FSEL R17, R15.reuse, 1, P1 ;  /* 0x3f8000000f117808 */ /* 0x040fe40000800000 */
[----:B------:R-:W-:-:S03]  /*05f0*/  FSEL R16, R15, 1, P2 ;  /* 0x3f8000000f107808 */ /* 0x000fc60001000000 */
[----:B------:R-:W-:Y:S02]  /*0600*/  @!P4 FMUL R17, R17, 16777216 ;  /* 0x4b8000001111c820 */ /* 0x000fe40000400000 */
[----:B------:R-:W-:Y:S02]  /*0610*/  @!P5 FMUL R16, R16, 16777216 ;  /* 0x4b8000001010d820 */ /* 0x000fe40000400000 */
[----:B-1----:R-:W-:Y:S02]  /*0620*/  FMUL R22, R22, R17 ;  /* 0x0000001116167220 */ /* 0x002fe40000400000 */
[----:B------:R-:W-:Y:S01]  /*0630*/  FMUL R21, R29, R16 ;  /* 0x000000101d157220 */ /* 0x000fe20000400000 */
[----:B------:R-:W-:Y:S01]  /*0640*/  CS2R R16, SRZ ;  /* 0x0000000000107805 */ /* 0x000fe2000001ff00 */
[----:B0-----:R-:W-:-:S05]  /*0650*/  IMAD.WIDE R10, R2, 0x4, R10 ;  /* 0x00000004020a7825 */ /* 0x001fca00078e020a */
[----:B------:R-:W4:Y:S01]  /*0660*/  @!P0 LDG.E.64 R16, desc[UR4][R10.64] ;  /* 0x000000040a108981 */ /* 0x000f22000c1e1b00 */
[----:B------:R-:W0:Y:S02]  /*0670*/  MUFU.SQRT R28, R28 ;  /* 0x0000001c001c7308 */ /* 0x000e240000002000 */
[C---:B0-----:R-:W-:Y:S02]  /*0680*/  FSETP.GT.AND P3, PT, R28.reuse, 8.50705917302346158658e+37, PT ;  /* 0x7e8000001c00780b */ /* 0x041fe40003f64000 */
[----:B------:R-:W-:Y:S01]  /*0690*/  FSETP.GEU.AND P6, PT, R28, 1.175494350822287508e-38, PT ;  /* 0x008000001c00780b */ /* 0x000fe20003fce000 */
[----:B------:R-:W-:Y:S01]  /*06a0*/  IMAD.WIDE R12, R3, 0x4, R12 ;  /* 0x00000004030c7825 */ /* 0x000fe200078e020c */
[----:B------:R-:W-:-:S09]  /*06b0*/  HFMA2.MMA R3, -RZ, RZ, 0, 0 ;  /* 0x00000000ff037435 */ /* 0x000fd200000001ff */
[----:B------:R-:W-:Y:S01]  /*06c0*/  @P3 FMUL R28, R28, 0.25 ;  /* 0x3e8000001c1c3820 */ /* 0x000fe20000400000 */
[----:B------:R0:W5:Y:S03]  /*06d0*/  @!P0 LDG.E.EL R3, desc[UR4][R12.64] ;  /* 0x000000040c038981 */ /* 0x000166000c2e1900 */
[----:B------:R-:W-:-:S06]  /*06e0*/  @!P6 FMUL R28, R28, 16777216 ;  /* 0x4b8000001c1ce820 */ /* 0x000fcc0000400000 */
[----:B------:R-:W1:Y:S01]  /*06f0*/  MUFU.RCP R28, R28 ;  /* 0x0000001c001c7308 */ /* 0x000e620000001000 */
[----:B0-----:R-:W-:-:S05]  /*0700*/  FSEL R13, R15, 1, P3 ;  /* 0x3f8000000f0d7808 */ /* 0x001fca0001800000 */
[----:B------:R-:W-:-:S04]  /*0710*/  @!P6 FMUL R13, R13, 16777216 ;  /* 0x4b8000000d0de820 */ /* 0x000fc80000400000 */
[----:B-1----:R-:W-:Y:S01]  /*0720*/  FMUL R12, R28, R13 ;  /* 0x0000000d1c0c7220 */ /* 0x002fe20000400000 */
[----:B----4-:R-:W-:-:S04]  /*0730*/  FADD R16, R27, R16 ;  /* 0x000000101b107221 */ /* 0x010fc80000000000 */
[----:B--2---:R-:W-:-:S04]  /*0740*/  FADD R19, R16, -R19 ;  /* 0x8000001310137221 */ /* 0x004fc80000000000 */
[----:B------:R-:W-:Y:S02]  /*0750*/  FMUL R28, R12, R19 ;  /* 0x000000130c1c7220 */ /* 0x000fe40000400000 */
[----:B------:R-:W0:Y:S02]  /*0760*/  LDC.64 R12, c[0x0][0x210] ;  /* 0x00008400ff0c7b82 */ /* 0x000e240000000a00 */
[----:B---3--:R-:W-:Y:S01]  /*0770*/  FFMA R23, R28, R18, R23 ;  /* 0x000000121c177223 */ /* 0x008fe20000000017 */
[----:B------:R-:W-:Y:S01]  /*0780*/  CS2R R18, SRZ ;  /* 0x0000000000127805 */ /* 0x000fe2000001ff00 */
[----:B0-----:R-:W-:-:S05]  /*0790*/  IMAD.WIDE R12, R2, 0x4, R12 ;  /* 0x00000004020c7825 */ /* 0x001fca00078e020c */
[----:B------:R-:W2:Y:S01]  /*07a0*/  @!P0 LDG.E.64 R18, desc[UR4][R12.64] ;  /* 0x000000040c128981 */ /* 0x000ea2000c1e1b00 */
[----:B------:R-:W-:-:S04]  /*07b0*/  FADD R27, R26, 9.9999997473787516356e-06 ;  /* 0x3727c5ac1a1b7421 */ /* 0x000fc80000000000 */
[----:B------:R-:W0:Y:S02]  /*07c0*/  MUFU.SQRT R28, R27 ;  /* 0x0000001b001c7308 */ /* 0x000e240000002000 */
[C---:B0-----:R-:W-:Y:S02]  /*07d0*/  FSETP.GT.AND P1, PT, R28.reuse, 8.50705917302346158658e+37, PT ;  /* 0x7e8000001c00780b */ /* 0x041fe40003f24000 */
[----:B------:R-:W-:-:S11]  /*07e0*/  FSETP.GEU.AND P2, PT, R28, 1.175494350822287508e-38, PT ;  /* 0x008000001c00780b */ /* 0x000fd60003f4e000 */
[----:B------:R-:W-:-:S04]  /*07f0*/  @P1 FMUL R28, R28, 0.25 ;  /* 0x3e8000001c1c1820 */ /* 0x000fc80000400000 */
[----:B------:R-:W-:-:S04]  /*0800*/  @!P2 FMUL R28, R28, 16777216 ;  /* 0x4b8000001c1ca820 */ /* 0x000fc80000400000 */
[----:B------:R-:W0:Y:S01]  /*0810*/  MUFU.RCP R26, R28 ;  /* 0x0000001c001a7308 */ /* 0x000e220000001000 */
[----:B------:R-:W-:-:S05]  /*0820*/  FSEL R15, R15, 1, P1 ;  /* 0x3f8000000f0f7808 */ /* 0x000fca0000800000 */
[----:B------:R-:W-:Y:S01]  /*0830*/  @!P2 FMUL R15, R15, 16777216 ;  /* 0x4b8000000f0fa820 */ /* 0x000fe20000400000 */
[----:B------:R-:W-:-:S03]  /*0840*/  FADD R17, R14, R17 ;  /* 0x000000110e117221 */ /* 0x000fc60000000000 */
[----:B0-----:R-:W-:Y:S02]  /*0850*/  FMUL R26, R26, R15 ;  /* 0x0000000f1a1a7220 */ /* 0x001fe40000400000 */
[----:B------:R-:W0:Y:S02]  /*0860*/  LDC.64 R14, c[0x0][0x270] ;  /* 0x00009c00ff0e7b82 */ /* 0x000e240000000a00 */
[----:B0-----:R-:W-:-:S04]  /*0870*/  IMAD.WIDE R14, R2, 0x4, R14 ;  /* 0x00000004020e7825 */ /* 0x001fc800078e020e */
[----:B--2---:R-:W-:Y:S01]  /*0880*/  FADD R18, R25, R18 ;  /* 0x0000001219127221 */ /* 0x004fe20000000000 */
[----:B------:R-:W-:Y:S01]  /*0890*/  FADD R19, R24, R19 ;  /* 0x0000001318137221 */ /* 0x000fe20000000000 */
[----:B------:R-:W-:Y:S02]  /*08a0*/  FADD R25, R17, -R6 ;  /* 0x8000000611197221 */ /* 0x000fe40000000000 */
[----:B-----5:R-:W-:Y:S01]  /*08b0*/  FADD R7, R18, -R7 ;  /* 0x8000000712077221 */ /* 0x020fe20000000000 */
[----:B------:R-:W-:Y:S01]  /*08c0*/  FADD R8, R19, -R8 ;  /* 0x8000000813087221 */ /* 0x000fe20000000000 */
[----:B------:R-:W-:Y:S02]  /*08d0*/  FMUL R26, R26, R25 ;  /* 0x000000191a1a7220 */ /* 0x000fe40000400000 */
[----:B------:R-:W-:Y:S01]  /*08e0*/  FMUL R22, R22, R7 ;  /* 0x0000000716167220 */ /* 0x000fe20000400000 */
[----:B------:R-:W-:Y:S01]  /*08f0*/  FMUL R21, R21, R8 ;  /* 0x0000000815157220 */ /* 0x000fe20000400000 */
[----:B------:R-:W-:Y:S01]  /*0900*/  FFMA R3, R26, R20, R3 ;  /* 0x000000141a037223 */ /* 0x000fe20000000003 */
[----:B------:R0:W-:Y:S01]  /*0910*/  @!P0 STG.E.64 desc[UR4][R12.64], R18 ;  /* 0x000000120c008986 */ /* 0x0001e2000c101b04 */
[----:B------:R-:W-:Y:S01]  /*0920*/  FFMA R4, R22, R4, R9 ;  /* 0x0000000416047223 */ /* 0x000fe20000000009 */
[----:B------:R-:W-:-:S02]  /*0930*/  FFMA R0, R21, R5, R0 ;  /* 0x0000000515007223 */ /* 0x000fc40000000000 */
[----:B------:R0:W-:Y:S01]  /*0940*/  @!P0 STG.E.64 desc[UR4][R10.64], R16 ;  /* 0x000000100a008986 */ /* 0x0001e2000c101b04 */
[----:B------:R-:W-:Y:S01]  /*0950*/  FADD R2, R23, R4 ;  /* 0x0000000417027221 */ /* 0x000fe20000000000 */
[----:B------:R-:W-:Y:S01]  /*0960*/  FADD R3, R3, R0 ;  /* 0x0000000003037221 */ /* 0x000fe20000000000 */
[----:B0-----:R-:W-:Y:S06]  /*0970*/  @P0 EXIT ;  /* 0x000000000000094d */ /* 0x001fec0003800000 */
[----:B------:R-:W-:Y:S01]  /*0980*/  STG.E.64 desc[UR4][R14.64], R2 ;  /* 0x000000020e007986 */ /* 0x000fe2000c101b04 */
[----:B------:R-:W-:Y:S05]  /*0990*/  EXIT ;  /* 0x000000000000794d */ /* 0x000fea0003800000 */
.L_x_0:
[----:B------:R-:W-:-:S00]  /*09a0*/  BRA `(.L_x_0) ;  /* 0xfffffffc00fc7947 */ /* 0x000fc0000383ffff */
[----:B------:R-:W-:-:S00]  /*09b0*/  NOP ;  /* 0x0000000000007918 */ /* 0x000fc00000000000 */
        /* <DEDUP_REMOVED lines=12> */
.L_x_1:


//--------------------- .nv.global.init           --------------------------
	.section	.nv.global.init,"aw",@progbits
.nv.global.init:
	.type		_$_str,@object
	.size		_$_str,(_$_str_$_2 - _$_str)
_$_str:
        /*0000*/ 	.byte	0x5f, 0x5f, 0x43, 0x55, 0x44, 0x41, 0x5f, 0x46, 0x54, 0x5a, 0x00
	.type		_$_str_$_2,@object
	.size		_$_str_$_2,(.L_1 - _$_str_$_2)
_$_str_$_2:
        /*000b*/ 	.byte	0x5f, 0x5f, 0x43, 0x55, 0x44, 0x41, 0x5f, 0x50, 0x52, 0x45, 0x43, 0x5f, 0x53, 0x51, 0x52, 0x54
        /*001b*/ 	.byte	0x00
.L_1:


//--------------------- .nv.constant0.triton_poi_fused__native_batch_norm_legit_no_training_add_convolution_79 --------------------------
	.section	.nv.constant0.triton_poi_fused__native_batch_norm_legit_no_training_add_convolution_79,"a",@progbits
	.sectionflags	@""
	.align	4
.nv.constant0.triton_poi_fused__native_batch_norm_legit_no_training_add_convolution_79:
	.zero		636
